	.headerflags	@"EF_CUDA_TEXMODE_UNIFIED EF_CUDA_64BIT_ADDRESS EF_CUDA_ACCELERATORS EF_CUDA_SM90 EF_CUDA_VIRTUAL_SM(EF_CUDA_SM90)"
	.elftype	@"ET_EXEC"


//--------------------- .nv.info                  --------------------------
	.section	.nv.info,"",@"SHT_CUDA_INFO"
	.align	4


	//----- nvinfo : EIATTR_REGCOUNT
	.align		4
        /*0000*/ 	.byte	0x04, 0x2f
        /*0002*/ 	.short	(.L_1 - .L_0)
	.align		4
.L_0:
        /*0004*/ 	.word	index@(triton_poi_fused_cat_9)
        /*0008*/ 	.word	0x00000018


	//----- nvinfo : EIATTR_MIN_STACK_SIZE
	.align		4
.L_1:
        /*000c*/ 	.byte	0x04, 0x12
        /*000e*/ 	.short	(.L_3 - .L_2)
	.align		4
.L_2:
        /*0010*/ 	.word	index@(triton_poi_fused_cat_9)
        /*0014*/ 	.word	0x00000000


	//----- nvinfo : EIATTR_FRAME_SIZE
	.align		4
.L_3:
        /*0018*/ 	.byte	0x04, 0x11
        /*001a*/ 	.short	(.L_5 - .L_4)
	.align		4
.L_4:
        /*001c*/ 	.word	index@(triton_poi_fused_cat_9)
        /*0020*/ 	.word	0x00000000


	//----- nvinfo : EIATTR_MIN_STACK_SIZE
	.align		4
.L_5:
        /*0024*/ 	.byte	0x04, 0x12
        /*0026*/ 	.short	(.L_7 - .L_6)
	.align		4
.L_6:
        /*0028*/ 	.word	index@(triton_poi_fused_cat_9)
        /*002c*/ 	.word	0x00000000
.L_7:


//--------------------- .nv.info.triton_poi_fused_cat_9 --------------------------
	.section	.nv.info.triton_poi_fused_cat_9,"",@"SHT_CUDA_INFO"
	.sectionflags	@""
	.align	4


	//----- nvinfo : EIATTR_CUDA_API_VERSION
	.align		4
        /*0000*/ 	.byte	0x04, 0x37
        /*0002*/ 	.short	(.L_9 - .L_8)
.L_8:
        /*0004*/ 	.word	0x0000007c


	//----- nvinfo : EIATTR_KPARAM_INFO
	.align		4
.L_9:
        /*0008*/ 	.byte	0x04, 0x17
        /*000a*/ 	.short	(.L_11 - .L_10)
.L_10:
        /*000c*/ 	.word	0x00000000
        /*0010*/ 	.short	0x0006
        /*0012*/ 	.short	0x0030
        /*0014*/ 	.byte	0x00, 0xf0, 0x11, 0x00


	//----- nvinfo : EIATTR_KPARAM_INFO
	.align		4
.L_11:
        /*0018*/ 	.byte	0x04, 0x17
        /*001a*/ 	.short	(.L_13 - .L_12)
.L_12:
        /*001c*/ 	.word	0x00000000
        /*0020*/ 	.short	0x0005
        /*0022*/ 	.short	0x0028
        /*0024*/ 	.byte	0x00, 0xf4, 0x21, 0x00


	//----- nvinfo : EIATTR_KPARAM_INFO
	.align		4
.L_13:
        /*0028*/ 	.byte	0x04, 0x17
        /*002a*/ 	.short	(.L_15 - .L_14)
.L_14:
        /*002c*/ 	.word	0x00000000
        /*0030*/ 	.short	0x0004
        /*0032*/ 	.short	0x0020
        /*0034*/ 	.byte	0x00, 0xf4, 0x21, 0x00


	//----- nvinfo : EIATTR_KPARAM_INFO
	.align		4
.L_15:
        /*0038*/ 	.byte	0x04, 0x17
        /*003a*/ 	.short	(.L_17 - .L_16)
.L_16:
        /*003c*/ 	.word	0x00000000
        /*0040*/ 	.short	0x0003
        /*0042*/ 	.short	0x0018
        /*0044*/ 	.byte	0x00, 0xf4, 0x21, 0x00


	//----- nvinfo : EIATTR_KPARAM_INFO
	.align		4
.L_17:
        /*0048*/ 	.byte	0x04, 0x17
        /*004a*/ 	.short	(.L_19 - .L_18)
.L_18:
        /*004c*/ 	.word	0x00000000
        /*0050*/ 	.short	0x0002
        /*0052*/ 	.short	0x0010
        /*0054*/ 	.byte	0x00, 0xf4, 0x21, 0x00


	//----- nvinfo : EIATTR_KPARAM_INFO
	.align		4
.L_19:
        /*0058*/ 	.byte	0x04, 0x17
        /*005a*/ 	.short	(.L_21 - .L_20)
.L_20:
        /*005c*/ 	.word	0x00000000
        /*0060*/ 	.short	0x0001
        /*0062*/ 	.short	0x0008
        /*0064*/ 	.byte	0x00, 0xf4, 0x21, 0x00


	//----- nvinfo : EIATTR_KPARAM_INFO
	.align		4
.L_21:
        /*0068*/ 	.byte	0x04, 0x17
        /*006a*/ 	.short	(.L_23 - .L_22)
.L_22:
        /*006c*/ 	.word	0x00000000
        /*0070*/ 	.short	0x0000
        /*0072*/ 	.short	0x0000
        /*0074*/ 	.byte	0x00, 0xf4, 0x21, 0x00


	//----- nvinfo : EIATTR_SPARSE_MMA_MASK
	.align		4
.L_23:
        /*0078*/ 	.byte	0x03, 0x50
        /*007a*/ 	.short	0x0000


	//----- nvinfo : EIATTR_MAXREG_COUNT
	.align		4
        /*007c*/ 	.byte	0x03, 0x1b
        /*007e*/ 	.short	0x00ff


	//----- nvinfo : EIATTR_EXIT_INSTR_OFFSETS
	.align		4
        /*0080*/ 	.byte	0x04, 0x1c
        /*0082*/ 	.short	(.L_25 - .L_24)


	//   ....[0]....
.L_24:
        /*0084*/ 	.word	0x00000220


	//----- nvinfo : EIATTR_REQNTID
	.align		4
.L_25:
        /*0088*/ 	.byte	0x04, 0x10
        /*008a*/ 	.short	(.L_27 - .L_26)
.L_26:
        /*008c*/ 	.word	0x00000100
        /*0090*/ 	.word	0x00000001
        /*0094*/ 	.word	0x00000001


	//----- nvinfo : EIATTR_CBANK_PARAM_SIZE
	.align		4
.L_27:
        /*0098*/ 	.byte	0x03, 0x19
        /*009a*/ 	.short	0x0034


	//----- nvinfo : EIATTR_PARAM_CBANK
	.align		4
        /*009c*/ 	.byte	0x04, 0x0a
        /*009e*/ 	.short	(.L_29 - .L_28)
	.align		4
.L_28:
        /*00a0*/ 	.word	index@(.nv.constant0.triton_poi_fused_cat_9)
        /*00a4*/ 	.short	0x0210
        /*00a6*/ 	.short	0x0034


	//----- nvinfo : EIATTR_SW_WAR
	.align		4
.L_29:
        /*00a8*/ 	.byte	0x04, 0x36
        /*00aa*/ 	.short	(.L_31 - .L_30)
.L_30:
        /*00ac*/ 	.word	0x00000008
.L_31:


//--------------------- .nv.callgraph             --------------------------
	.section	.nv.callgraph,"",@"SHT_CUDA_CALLGRAPH"
	.align	4
	.sectionentsize	8
	.align		4
        /*0000*/ 	.word	0x00000000
	.align		4
        /*0004*/ 	.word	0xffffffff
	.align		4
        /*0008*/ 	.word	0x00000000
	.align		4
        /*000c*/ 	.word	0xfffffffe
	.align		4
        /*0010*/ 	.word	0x00000000
	.align		4
        /*0014*/ 	.word	0xfffffffd
	.align		4
        /*0018*/ 	.word	0x00000000
	.align		4
        /*001c*/ 	.word	0xfffffffc


//--------------------- .text.triton_poi_fused_cat_9 --------------------------
	.section	.text.triton_poi_fused_cat_9,"ax",@progbits
	.align	128
        .global         triton_poi_fused_cat_9
        .type           triton_poi_fused_cat_9,@function
        .size           triton_poi_fused_cat_9,(.L_x_1 - triton_poi_fused_cat_9)
        .other          triton_poi_fused_cat_9,@"STO_CUDA_ENTRY STV_DEFAULT"
triton_poi_fused_cat_9:
.text.triton_poi_fused_cat_9:
[----:B------:R-:W-:Y:S01]  /*0000*/  LDC R1, c[0x0][0x28] ;  /* 0x00000a00ff017b82 */ /* 0x000fe20000000800 */
[----:B------:R-:W1:Y:S07]  /*0010*/  S2R R0, SR_TID.X ;  /* 0x0000000000007919 */ /* 0x000e6e0000002100 */
[----:B------:R-:W2:Y:S01]  /*0020*/  LDC.64 R2, c[0x0][0x210] ;  /* 0x00008400ff027b82 */ /* 0x000ea20000000a00 */
[----:B------:R-:W-:Y:S01]  /*0030*/  ULDC.64 UR4, c[0x0][0x208] ;  /* 0x0000820000047ab9 */ /* 0x000fe20000000a00 */
[----:B------:R-:W3:Y:S06]  /*0040*/  S2R R15, SR_CTAID.X ;  /* 0x00000000000f7919 */ /* 0x000eec0000002500 */
[----:B------:R-:W4:Y:S08]  /*0050*/  LDC.64 R10, c[0x0][0x218] ;  /* 0x00008600ff0a7b82 */ /* 0x000f300000000a00 */
[----:B------:R-:W5:Y:S08]  /*0060*/  LDC.64 R12, c[0x0][0x220] ;  /* 0x00008800ff0c7b82 */ /* 0x000f700000000a00 */
[----:B------:R-:W4:Y:S01]  /*0070*/  LDC.64 R8, c[0x0][0x228] ;  /* 0x00008a00ff087b82 */ /* 0x000f220000000a00 */
[----:B-1----:R-:W-:-:S07]  /*0080*/  SHF.L.U32 R0, R0, 0x1, RZ ;  /* 0x0000000100007819 */ /* 0x002fce00000006ff */
[----:B------:R-:W1:Y:S01]  /*0090*/  LDC.64 R6, c[0x0][0x230] ;  /* 0x00008c00ff067b82 */ /* 0x000e620000000a00 */
[----:B------:R-:W-:-:S04]  /*00a0*/  LOP3.LUT R0, R0, 0x1fe, RZ, 0xc0, !PT ;  /* 0x000001fe00007812 */ /* 0x000fc800078ec0ff */
[----:B---3--:R-:W-:-:S05]  /*00b0*/  LEA R15, R15, R0, 0x9 ;  /* 0x000000000f0f7211 */ /* 0x008fca00078e48ff */
[----:B--2---:R-:W-:-:S06]  /*00c0*/  IMAD.WIDE R2, R15, 0x4, R2 ;  /* 0x000000040f027825 */ /* 0x004fcc00078e0202 */
[----:B------:R-:W2:Y:S01]  /*00d0*/  LDG.E.64 R2, desc[UR4][R2.64] ;  /* 0x0000000402027981 */ /* 0x000ea2000c1e1b00 */
[----:B------:R-:W-:-:S05]  /*00e0*/  IMAD.HI R0, R15, 0x2aaaaaab, RZ ;  /* 0x2aaaaaab0f007827 */ /* 0x000fca00078e02ff */
[----:B------:R-:W-:-:S04]  /*00f0*/  SHF.R.U32.HI R5, RZ, 0x1f, R0 ;  /* 0x0000001fff057819 */ /* 0x000fc80000011600 */
[----:B------:R-:W-:Y:S02]  /*0100*/  LEA.HI.SX32 R0, R0, R5, 0x12 ;  /* 0x0000000500007211 */ /* 0x000fe400078f92ff */
[----:B------:R-:W3:Y:S03]  /*0110*/  LDC.64 R4, c[0x0][0x238] ;  /* 0x00008e00ff047b82 */ /* 0x000ee60000000a00 */
[----:B------:R-:W-:-:S04]  /*0120*/  IMAD R15, R0, -0x18000, R15 ;  /* 0xfffe8000000f7824 */ /* 0x000fc800078e020f */
[----:B------:R-:W-:-:S04]  /*0130*/  IMAD R15, R0, 0x78000, R15 ;  /* 0x00078000000f7824 */ /* 0x000fc800078e020f */
[----:B------:R-:W-:Y:S02]  /*0140*/  IMAD R17, R0, 0xc000, R15 ;  /* 0x0000c00000117824 */ /* 0x000fe400078e020f */
[----:B----4-:R-:W-:-:S04]  /*0150*/  IMAD.WIDE R10, R15, 0x4, R10 ;  /* 0x000000040f0a7825 */ /* 0x010fc800078e020a */
[----:B------:R-:W-:Y:S02]  /*0160*/  IMAD R19, R0, 0xc000, R17 ;  /* 0x0000c00000137824 */ /* 0x000fe400078e0211 */
[----:B-----5:R-:W-:-:S04]  /*0170*/  IMAD.WIDE R12, R17, 0x4, R12 ;  /* 0x00000004110c7825 */ /* 0x020fc800078e020c */
[----:B------:R-:W-:Y:S02]  /*0180*/  IMAD R21, R0, 0xc000, R19 ;  /* 0x0000c00000157824 */ /* 0x000fe400078e0213 */
[----:B0-----:R-:W-:-:S04]  /*0190*/  IMAD.WIDE R8, R19, 0x4, R8 ;  /* 0x0000000413087825 */ /* 0x001fc800078e0208 */
[----:B------:R-:W-:Y:S02]  /*01a0*/  IMAD R15, R0, 0xc000, R21 ;  /* 0x0000c000000f7824 */ /* 0x000fe400078e0215 */
[----:B-1----:R-:W-:-:S04]  /*01b0*/  IMAD.WIDE R6, R21, 0x4, R6 ;  /* 0x0000000415067825 */ /* 0x002fc800078e0206 */
[----:B---3--:R-:W-:Y:S01]  /*01c0*/  IMAD.WIDE R4, R15, 0x4, R4 ;  /* 0x000000040f047825 */ /* 0x008fe200078e0204 */
[----:B--2---:R-:W-:Y:S04]  /*01d0*/  STG.E.64 desc[UR4][R10.64], R2 ;  /* 0x000000020a007986 */ /* 0x004fe8000c101b04 */
[----:B------:R-:W-:Y:S04]  /*01e0*/  STG.E.64 desc[UR4][R12.64], R2 ;  /* 0x000000020c007986 */ /* 0x000fe8000c101b04 */
[----:B------:R-:W-:Y:S04]  /*01f0*/  STG.E.64 desc[UR4][R8.64], R2 ;  /* 0x0000000208007986 */ /* 0x000fe8000c101b04 */
[----:B------:R-:W-:Y:S04]  /*0200*/  STG.E.64 desc[UR4][R6.64], R2 ;  /* 0x0000000206007986 */ /* 0x000fe8000c101b04 */
[----:B------:R-:W-:Y:S01]  /*0210*/  STG.E.64 desc[UR4][R4.64], R2 ;  /* 0x0000000204007986 */ /* 0x000fe2000c101b04 */
[----:B------:R-:W-:Y:S05]  /*0220*/  EXIT ;  /* 0x000000000000794d */ /* 0x000fea0003800000 */
.L_x_0:
[----:B------:R-:W-:-:S00]  /*0230*/  BRA `(.L_x_0) ;  /* 0xfffffffc00fc7947 */ /* 0x000fc0000383ffff */
[----:B------:R-:W-:-:S00]  /*0240*/  NOP ;  /* 0x0000000000007918 */ /* 0x000fc00000000000 */
        /* <DEDUP_REMOVED lines=11> */
.L_x_1:


//--------------------- .nv.constant0.triton_poi_fused_cat_9 --------------------------
	.section	.nv.constant0.triton_poi_fused_cat_9,"a",@progbits
	.sectionflags	@""
	.align	4
.nv.constant0.triton_poi_fused_cat_9:
	.zero		580
